//
// Generated by NVIDIA NVVM Compiler
//
// Compiler Build ID: CL-36424714
// Cuda compilation tools, release 13.0, V13.0.88
// Based on NVVM 20.0.0
//

.version 9.0
.target sm_100
.address_size 64

	// .globl	_Z9addKernelPiPKii

.visible .entry _Z9addKernelPiPKii(
	.param .u64 .ptr .align 1 _Z9addKernelPiPKii_param_0,
	.param .u64 .ptr .align 1 _Z9addKernelPiPKii_param_1,
	.param .u32 _Z9addKernelPiPKii_param_2
)
{
	.reg .b32 	%r<5>;
	.reg .b64 	%rd<8>;

	ld.param.u64 	%rd1, [_Z9addKernelPiPKii_param_0];
	ld.param.u64 	%rd2, [_Z9addKernelPiPKii_param_1];
	ld.param.u32 	%r1, [_Z9addKernelPiPKii_param_2];
	cvta.to.global.u64 	%rd3, %rd1;
	cvta.to.global.u64 	%rd4, %rd2;
	mov.u32 	%r2, %tid.x;
	mul.wide.u32 	%rd5, %r2, 4;
	add.s64 	%rd6, %rd4, %rd5;
	ld.global.u32 	%r3, [%rd6];
	add.s32 	%r4, %r3, %r1;
	add.s64 	%rd7, %rd3, %rd5;
	st.global.u32 	[%rd7], %r4;
	ret;

}


// ===== COMPILED SASS (sm_100) =====

	.target	sm_100

	.elftype	@"ET_EXEC"


//--------------------- .note.nv.tkinfo           --------------------------
	.section	.note.nv.tkinfo,"",@"SHT_NOTE"
	.sectionflags	@"SHF_NOTE_NV_TKINFO"
	.tkinfo
        /*0018*/ 	.word	0x00000002
        /*0030*/ 	.string	""
        /*0030*/ 	.string	"ptxas"
        /*0030*/ 	.string	"Cuda compilation tools, release 13.0, V13.0.88"
        /*0030*/ 	.string	"Build cuda_13.0.r13.0/compiler.36424714_0"
        /*0030*/ 	.string	"-arch sm_100 -m 64 "



//--------------------- .note.nv.cuinfo           --------------------------
	.section	.note.nv.cuinfo,"",@"SHT_NOTE"
	.sectionflags	@"SHF_NOTE_NV_CUINFO"
        /*0018*/ 	.short	0x0002
        /*001a*/ 	.short	0x0064
        /*001c*/ 	.short	0x0082
	.zero		2


//--------------------- .nv.info                  --------------------------
	.section	.nv.info,"",@"SHT_CUDA_INFO"
	.align	4


	//----- nvinfo : EIATTR_REGCOUNT
	.align		4
        /*0000*/ 	.byte	0x04, 0x2f
        /*0002*/ 	.short	(.L_1 - .L_0)
	.align		4
.L_0:
        /*0004*/ 	.word	index@(_Z9addKernelPiPKii)
        /*0008*/ 	.word	0x0000000a


	//----- nvinfo : EIATTR_FRAME_SIZE
	.align		4
.L_1:
        /*000c*/ 	.byte	0x04, 0x11
        /*000e*/ 	.short	(.L_3 - .L_2)
	.align		4
.L_2:
        /*0010*/ 	.word	index@(_Z9addKernelPiPKii)
        /*0014*/ 	.word	0x00000000


	//----- nvinfo : EIATTR_MIN_STACK_SIZE
	.align		4
.L_3:
        /*0018*/ 	.byte	0x04, 0x12
        /*001a*/ 	.short	(.L_5 - .L_4)
	.align		4
.L_4:
        /*001c*/ 	.word	index@(_Z9addKernelPiPKii)
        /*0020*/ 	.word	0x00000000
.L_5:


//--------------------- .nv.compat                --------------------------
	.section	.nv.compat,"",@"SHT_CUDA_COMPAT_INFO"
	.align	4
        /*0000*/ 	.byte	0x02, 0x09, 0x00, 0x00, 0x02, 0x02, 0x01, 0x00, 0x02, 0x05, 0x05, 0x00, 0x03, 0x07, 0x01, 0x01
        /*0010*/ 	.byte	0x02, 0x03, 0x00, 0x00, 0x02, 0x06, 0x01, 0x00, 0x04, 0x0b, 0x08, 0x00, 0x09, 0x00, 0x00, 0x00
        /*0020*/ 	.byte	0x00, 0x00, 0x00, 0x00


//--------------------- .nv.info._Z9addKernelPiPKii --------------------------
	.section	.nv.info._Z9addKernelPiPKii,"",@"SHT_CUDA_INFO"
	.sectionflags	@""
	.align	4


	//----- nvinfo : EIATTR_CUDA_API_VERSION
	.align		4
        /*0000*/ 	.byte	0x04, 0x37
        /*0002*/ 	.short	(.L_7 - .L_6)
.L_6:
        /*0004*/ 	.word	0x00000082


	//----- nvinfo : EIATTR_KPARAM_INFO
	.align		4
.L_7:
        /*0008*/ 	.byte	0x04, 0x17
        /*000a*/ 	.short	(.L_9 - .L_8)
.L_8:
        /*000c*/ 	.word	0x00000000
        /*0010*/ 	.short	0x0002
        /*0012*/ 	.short	0x0010
        /*0014*/ 	.byte	0x00, 0xf0, 0x11, 0x00


	//----- nvinfo : EIATTR_KPARAM_INFO
	.align		4
.L_9:
        /*0018*/ 	.byte	0x04, 0x17
        /*001a*/ 	.short	(.L_11 - .L_10)
.L_10:
        /*001c*/ 	.word	0x00000000
        /*0020*/ 	.short	0x0001
        /*0022*/ 	.short	0x0008
        /*0024*/ 	.byte	0x00, 0xf5, 0x21, 0x00


	//----- nvinfo : EIATTR_KPARAM_INFO
	.align		4
.L_11:
        /*0028*/ 	.byte	0x04, 0x17
        /*002a*/ 	.short	(.L_13 - .L_12)
.L_12:
        /*002c*/ 	.word	0x00000000
        /*0030*/ 	.short	0x0000
        /*0032*/ 	.short	0x0000
        /*0034*/ 	.byte	0x00, 0xf5, 0x21, 0x00


	//----- nvinfo : EIATTR_SPARSE_MMA_MASK
	.align		4
.L_13:
        /*0038*/ 	.byte	0x03, 0x50
        /*003a*/ 	.short	0x0000


	//----- nvinfo : EIATTR_MAXREG_COUNT
	.align		4
        /*003c*/ 	.byte	0x03, 0x1b
        /*003e*/ 	.short	0x00ff


	//----- nvinfo : EIATTR_MERCURY_ISA_VERSION
	.align		4
        /*0040*/ 	.byte	0x03, 0x5f
        /*0042*/ 	.short	0x0101


	//----- nvinfo : EIATTR_VRC_CTA_INIT_COUNT
	.align		4
        /*0044*/ 	.byte	0x02, 0x4a
	.zero		1
	.zero		1


	//----- nvinfo : EIATTR_EXIT_INSTR_OFFSETS
	.align		4
        /*0048*/ 	.byte	0x04, 0x1c
        /*004a*/ 	.short	(.L_15 - .L_14)


	//   ....[0]....
.L_14:
        /*004c*/ 	.word	0x000000b0


	//----- nvinfo : EIATTR_CBANK_PARAM_SIZE
	.align		4
.L_15:
        /*0050*/ 	.byte	0x03, 0x19
        /*0052*/ 	.short	0x0014


	//----- nvinfo : EIATTR_PARAM_CBANK
	.align		4
        /*0054*/ 	.byte	0x04, 0x0a
        /*0056*/ 	.short	(.L_17 - .L_16)
	.align		4
.L_16:
        /*0058*/ 	.word	index@(.nv.constant0._Z9addKernelPiPKii)
        /*005c*/ 	.short	0x0380
        /*005e*/ 	.short	0x0014


	//----- nvinfo : EIATTR_SW_WAR
	.align		4
.L_17:
        /*0060*/ 	.byte	0x04, 0x36
        /*0062*/ 	.short	(.L_19 - .L_18)
.L_18:
        /*0064*/ 	.word	0x00000008
.L_19:


//--------------------- .nv.callgraph             --------------------------
	.section	.nv.callgraph,"",@"SHT_CUDA_CALLGRAPH"
	.align	4
	.sectionentsize	8
	.align		4
        /*0000*/ 	.word	0x00000000
	.align		4
        /*0004*/ 	.word	0xffffffff
	.align		4
        /*0008*/ 	.word	0x00000000
	.align		4
        /*000c*/ 	.word	0xfffffffe
	.align		4
        /*0010*/ 	.word	0x00000000
	.align		4
        /*0014*/ 	.word	0xfffffffd
	.align		4
        /*0018*/ 	.word	0x00000000
	.align		4
        /*001c*/ 	.word	0xfffffffc


//--------------------- .text._Z9addKernelPiPKii  --------------------------
	.section	.text._Z9addKernelPiPKii,"ax",@progbits
	.align	128
        .global         _Z9addKernelPiPKii
        .type           _Z9addKernelPiPKii,@function
        .size           _Z9addKernelPiPKii,(.L_x_1 - _Z9addKernelPiPKii)
        .other          _Z9addKernelPiPKii,@"STO_CUDA_ENTRY STV_DEFAULT"
_Z9addKernelPiPKii:
.text._Z9addKernelPiPKii:
[----:B------:R-:W-:Y:S01]  /*0000*/  LDC R1, c[0x0][0x37c] ;  /* 0x0000df00ff017b82 */ /* 0x000fe20000000800 */
[----:B------:R-:W0:Y:S07]  /*0010*/  S2R R7, SR_TID.X ;  /* 0x0000000000077919 */ /* 0x000e2e0000002100 */
[----:B------:R-:W0:Y:S01]  /*0020*/  LDC.64 R2, c[0x0][0x388] ;  /* 0x0000e200ff027b82 */ /* 0x000e220000000a00 */
[----:B------:R-:W1:Y:S01]  /*0030*/  LDCU.64 UR4, c[0x0][0x358] ;  /* 0x00006b00ff0477ac */ /* 0x000e620008000a00 */
[----:B------:R-:W2:Y:S06]  /*0040*/  LDCU UR6, c[0x0][0x390] ;  /* 0x00007200ff0677ac */ /* 0x000eac0008000800 */
[----:B------:R-:W3:Y:S01]  /*0050*/  LDC.64 R4, c[0x0][0x380] ;  /* 0x0000e000ff047b82 */ /* 0x000ee20000000a00 */
[----:B0-----:R-:W-:-:S06]  /*0060*/  IMAD.WIDE.U32 R2, R7, 0x4, R2 ;  /* 0x0000000407027825 */ /* 0x001fcc00078e0002 */
[----:B-1----:R-:W2:Y:S01]  /*0070*/  LDG.E R2, desc[UR4][R2.64] ;  /* 0x0000000402027981 */ /* 0x002ea2000c1e1900 */
[----:B---3--:R-:W-:Y:S01]  /*0080*/  IMAD.WIDE.U32 R4, R7, 0x4, R4 ;  /* 0x0000000407047825 */ /* 0x008fe200078e0004 */
[----:B--2---:R-:W-:-:S05]  /*0090*/  IADD3 R7, PT, PT, R2, UR6, RZ ;  /* 0x0000000602077c10 */ /* 0x004fca000fffe0ff */
[----:B------:R-:W-:Y:S01]  /*00a0*/  STG.E desc[UR4][R4.64], R7 ;  /* 0x0000000704007986 */ /* 0x000fe2000c101904 */
[----:B------:R-:W-:Y:S05]  /*00b0*/  EXIT ;  /* 0x000000000000794d */ /* 0x000fea0003800000 */
.L_x_0:
[----:B------:R-:W-:-:S00]  /*00c0*/  BRA `(.L_x_0) ;  /* 0xfffffffc00fc7947 */ /* 0x000fc0000383ffff */
[----:B------:R-:W-:-:S00]  /*00d0*/  NOP ;  /* 0x0000000000007918 */ /* 0x000fc00000000000 */
        /* <DEDUP_REMOVED lines=10> */
.L_x_1:


//--------------------- .nv.shared.reserved.0     --------------------------
	.section	.nv.shared.reserved.0,"aw",@nobits
	.weak		__nv_reservedSMEM_offset_0_alias
	.size		__nv_reservedSMEM_offset_0_alias, 0, 64
	.other		__nv_reservedSMEM_offset_0_alias,@"STO_CUDA_RESERVED_SHARED STV_DEFAULT"
__nv_reservedSMEM_offset_0_alias:
	.zero		0
	.zero		64


//--------------------- .nv.constant0._Z9addKernelPiPKii --------------------------
	.section	.nv.constant0._Z9addKernelPiPKii,"a",@progbits
	.sectionflags	@""
	.align	4
.nv.constant0._Z9addKernelPiPKii:
	.zero		916


//--------------------- SYMBOLS --------------------------

	.type		.nv.reservedSmem.offset0,@object
	.size		.nv.reservedSmem.offset0,0x4
